	.headerflags	@"EF_CUDA_TEXMODE_UNIFIED EF_CUDA_64BIT_ADDRESS EF_CUDA_ACCELERATORS EF_CUDA_SM90 EF_CUDA_VIRTUAL_SM(EF_CUDA_SM90)"
	.elftype	@"ET_EXEC"


//--------------------- .nv.info                  --------------------------
	.section	.nv.info,"",@"SHT_CUDA_INFO"
	.align	4


	//----- nvinfo : EIATTR_REGCOUNT
	.align		4
        /*0000*/ 	.byte	0x04, 0x2f
        /*0002*/ 	.short	(.L_1 - .L_0)
	.align		4
.L_0:
        /*0004*/ 	.word	index@(triton_poi_fused_convolution_div_max_pool2d_with_indices_relu_sub_18)
        /*0008*/ 	.word	0x00000020


	//----- nvinfo : EIATTR_MIN_STACK_SIZE
	.align		4
.L_1:
        /*000c*/ 	.byte	0x04, 0x12
        /*000e*/ 	.short	(.L_3 - .L_2)
	.align		4
.L_2:
        /*0010*/ 	.word	index@(triton_poi_fused_convolution_div_max_pool2d_with_indices_relu_sub_18)
        /*0014*/ 	.word	0x00000000


	//----- nvinfo : EIATTR_FRAME_SIZE
	.align		4
.L_3:
        /*0018*/ 	.byte	0x04, 0x11
        /*001a*/ 	.short	(.L_5 - .L_4)
	.align		4
.L_4:
        /*001c*/ 	.word	index@(triton_poi_fused_convolution_div_max_pool2d_with_indices_relu_sub_18)
        /*0020*/ 	.word	0x00000000


	//----- nvinfo : EIATTR_MIN_STACK_SIZE
	.align		4
.L_5:
        /*0024*/ 	.byte	0x04, 0x12
        /*0026*/ 	.short	(.L_7 - .L_6)
	.align		4
.L_6:
        /*0028*/ 	.word	index@(triton_poi_fused_convolution_div_max_pool2d_with_indices_relu_sub_18)
        /*002c*/ 	.word	0x00000000
.L_7:


//--------------------- .nv.info.triton_poi_fused_convolution_div_max_pool2d_with_indices_relu_sub_18 --------------------------
	.section	.nv.info.triton_poi_fused_convolution_div_max_pool2d_with_indices_relu_sub_18,"",@"SHT_CUDA_INFO"
	.sectionflags	@""
	.align	4


	//----- nvinfo : EIATTR_CUDA_API_VERSION
	.align		4
        /*0000*/ 	.byte	0x04, 0x37
        /*0002*/ 	.short	(.L_9 - .L_8)
.L_8:
        /*0004*/ 	.word	0x0000007c


	//----- nvinfo : EIATTR_KPARAM_INFO
	.align		4
.L_9:
        /*0008*/ 	.byte	0x04, 0x17
        /*000a*/ 	.short	(.L_11 - .L_10)
.L_10:
        /*000c*/ 	.word	0x00000000
        /*0010*/ 	.short	0x0004
        /*0012*/ 	.short	0x001c
        /*0014*/ 	.byte	0x00, 0xf0, 0x11, 0x00


	//----- nvinfo : EIATTR_KPARAM_INFO
	.align		4
.L_11:
        /*0018*/ 	.byte	0x04, 0x17
        /*001a*/ 	.short	(.L_13 - .L_12)
.L_12:
        /*001c*/ 	.word	0x00000000
        /*0020*/ 	.short	0x0003
        /*0022*/ 	.short	0x0018
        /*0024*/ 	.byte	0x00, 0xf0, 0x11, 0x00


	//----- nvinfo : EIATTR_KPARAM_INFO
	.align		4
.L_13:
        /*0028*/ 	.byte	0x04, 0x17
        /*002a*/ 	.short	(.L_15 - .L_14)
.L_14:
        /*002c*/ 	.word	0x00000000
        /*0030*/ 	.short	0x0002
        /*0032*/ 	.short	0x0010
        /*0034*/ 	.byte	0x00, 0xf4, 0x21, 0x00


	//----- nvinfo : EIATTR_KPARAM_INFO
	.align		4
.L_15:
        /*0038*/ 	.byte	0x04, 0x17
        /*003a*/ 	.short	(.L_17 - .L_16)
.L_16:
        /*003c*/ 	.word	0x00000000
        /*0040*/ 	.short	0x0001
        /*0042*/ 	.short	0x0008
        /*0044*/ 	.byte	0x00, 0xf4, 0x21, 0x00


	//----- nvinfo : EIATTR_KPARAM_INFO
	.align		4
.L_17:
        /*0048*/ 	.byte	0x04, 0x17
        /*004a*/ 	.short	(.L_19 - .L_18)
.L_18:
        /*004c*/ 	.word	0x00000000
        /*0050*/ 	.short	0x0000
        /*0052*/ 	.short	0x0000
        /*0054*/ 	.byte	0x00, 0xf4, 0x21, 0x00


	//----- nvinfo : EIATTR_SPARSE_MMA_MASK
	.align		4
.L_19:
        /*0058*/ 	.byte	0x03, 0x50
        /*005a*/ 	.short	0x0000


	//----- nvinfo : EIATTR_MAXREG_COUNT
	.align		4
        /*005c*/ 	.byte	0x03, 0x1b
        /*005e*/ 	.short	0x00ff


	//----- nvinfo : EIATTR_EXIT_INSTR_OFFSETS
	.align		4
        /*0060*/ 	.byte	0x04, 0x1c
        /*0062*/ 	.short	(.L_21 - .L_20)


	//   ....[0]....
.L_20:
        /*0064*/ 	.word	0x00000d00


	//   ....[1]....
        /*0068*/ 	.word	0x00000d20


	//----- nvinfo : EIATTR_REQNTID
	.align		4
.L_21:
        /*006c*/ 	.byte	0x04, 0x10
        /*006e*/ 	.short	(.L_23 - .L_22)
.L_22:
        /*0070*/ 	.word	0x00000100
        /*0074*/ 	.word	0x00000001
        /*0078*/ 	.word	0x00000001


	//----- nvinfo : EIATTR_CBANK_PARAM_SIZE
	.align		4
.L_23:
        /*007c*/ 	.byte	0x03, 0x19
        /*007e*/ 	.short	0x0020


	//----- nvinfo : EIATTR_PARAM_CBANK
	.align		4
        /*0080*/ 	.byte	0x04, 0x0a
        /*0082*/ 	.short	(.L_25 - .L_24)
	.align		4
.L_24:
        /*0084*/ 	.word	index@(.nv.constant0.triton_poi_fused_convolution_div_max_pool2d_with_indices_relu_sub_18)
        /*0088*/ 	.short	0x0210
        /*008a*/ 	.short	0x0020


	//----- nvinfo : EIATTR_SW_WAR
	.align		4
.L_25:
        /*008c*/ 	.byte	0x04, 0x36
        /*008e*/ 	.short	(.L_27 - .L_26)
.L_26:
        /*0090*/ 	.word	0x00000008
.L_27:


//--------------------- .nv.callgraph             --------------------------
	.section	.nv.callgraph,"",@"SHT_CUDA_CALLGRAPH"
	.align	4
	.sectionentsize	8
	.align		4
        /*0000*/ 	.word	0x00000000
	.align		4
        /*0004*/ 	.word	0xffffffff
	.align		4
        /*0008*/ 	.word	0x00000000
	.align		4
        /*000c*/ 	.word	0xfffffffe
	.align		4
        /*0010*/ 	.word	0x00000000
	.align		4
        /*0014*/ 	.word	0xfffffffd
	.align		4
        /*0018*/ 	.word	0x00000000
	.align		4
        /*001c*/ 	.word	0xfffffffc


//--------------------- .text.triton_poi_fused_convolution_div_max_pool2d_with_indices_relu_sub_18 --------------------------
	.section	.text.triton_poi_fused_convolution_div_max_pool2d_with_indices_relu_sub_18,"ax",@progbits
	.sectionflags	@"SHF_BARRIERS=1"
	.align	128
        .global         triton_poi_fused_convolution_div_max_pool2d_with_indices_relu_sub_18
        .type           triton_poi_fused_convolution_div_max_pool2d_with_indices_relu_sub_18,@function
        .size           triton_poi_fused_convolution_div_max_pool2d_with_indices_relu_sub_18,(.L_x_1 - triton_poi_fused_convolution_div_max_pool2d_with_indices_relu_sub_18)
        .other          triton_poi_fused_convolution_div_max_pool2d_with_indices_relu_sub_18,@"STO_CUDA_ENTRY STV_DEFAULT"
triton_poi_fused_convolution_div_max_pool2d_with_indices_relu_sub_18:
.text.triton_poi_fused_convolution_div_max_pool2d_with_indices_relu_sub_18:
[----:B------:R-:W0:Y:S01]  /*0000*/  LDC R1, c[0x0][0x28] ;  /* 0x00000a00ff017b82 */ /* 0x000e220000000800 */
[----:B------:R-:W1:Y:S07]  /*0010*/  S2R R3, SR_TID.X ;  /* 0x0000000000037919 */ /* 0x000e6e0000002100 */
[----:B------:R-:W2:Y:S01]  /*0020*/  LDC.64 R22, c[0x0][0x210] ;  /* 0x00008400ff167b82 */ /* 0x000ea20000000a00 */
[----:B------:R-:W-:Y:S01]  /*0030*/  CS2R R6, SRZ ;  /* 0x0000000000067805 */ /* 0x000fe2000001ff00 */
[----:B------:R-:W-:Y:S01]  /*0040*/  ULDC.64 UR6, c[0x0][0x208] ;  /* 0x0000820000067ab9 */ /* 0x000fe20000000a00 */
[----:B------:R-:W3:Y:S01]  /*0050*/  S2R R20, SR_CTAID.Y ;  /* 0x0000000000147919 */ /* 0x000ee20000002600 */
[----:B------:R-:W4:Y:S04]  /*0060*/  S2R R21, SR_CTAID.X ;  /* 0x0000000000157919 */ /* 0x000f280000002500 */
[----:B------:R-:W5:Y:S01]  /*0070*/  S2UR UR5, SR_CgaCtaId ;  /* 0x00000000000579c3 */ /* 0x000f620000008800 */
[----:B-1----:R-:W-:Y:S01]  /*0080*/  IMAD.SHL.U32 R2, R3, 0x4, RZ ;  /* 0x0000000403027824 */ /* 0x002fe200078e00ff */
[----:B------:R-:W-:-:S04]  /*0090*/  SHF.R.U32.HI R26, RZ, 0x6, R3 ;  /* 0x00000006ff1a7819 */ /* 0x000fc80000011603 */
[----:B------:R-:W-:Y:S02]  /*00a0*/  LOP3.LUT R5, R2, 0xfc, RZ, 0xc0, !PT ;  /* 0x000000fc02057812 */ /* 0x000fe400078ec0ff */
[----:B------:R-:W-:Y:S01]  /*00b0*/  SGXT.U32 R26, R26, 0x2 ;  /* 0x000000021a1a781a */ /* 0x000fe20000000000 */
[----:B----4-:R-:W-:Y:S01]  /*00c0*/  IMAD.SHL.U32 R21, R21, 0x10, RZ ;  /* 0x0000001015157824 */ /* 0x010fe200078e00ff */
[----:B---3--:R-:W-:-:S04]  /*00d0*/  PRMT R5, R5, 0x6540, R20 ;  /* 0x0000654005057816 */ /* 0x008fc80000000014 */
[----:B------:R-:W-:Y:S02]  /*00e0*/  SHF.R.S32.HI R0, RZ, 0x1f, R5 ;  /* 0x0000001fff007819 */ /* 0x000fe40000011405 */
[----:B------:R-:W-:Y:S02]  /*00f0*/  LOP3.LUT R17, R21, R26, RZ, 0xfc, !PT ;  /* 0x0000001a15117212 */ /* 0x000fe400078efcff */
[----:B------:R-:W-:Y:S02]  /*0100*/  LEA.HI R0, R0, R5, RZ, 0x7 ;  /* 0x0000000500007211 */ /* 0x000fe400078f38ff */
[----:B------:R-:W-:-:S03]  /*0110*/  ISETP.GE.AND P0, PT, R5, 0x200, PT ;  /* 0x000002000500780c */ /* 0x000fc60003f06270 */
[C---:B------:R-:W-:Y:S01]  /*0120*/  IMAD.U32 R4, R0.reuse, 0x10000, RZ ;  /* 0x0001000000047824 */ /* 0x040fe200078e00ff */
[----:B------:R-:W-:-:S04]  /*0130*/  LOP3.LUT R0, R0, 0xffffff80, RZ, 0xc0, !PT ;  /* 0xffffff8000007812 */ /* 0x000fc800078ec0ff */
[----:B------:R-:W-:-:S04]  /*0140*/  LOP3.LUT R4, R4, 0xff800000, RZ, 0xc0, !PT ;  /* 0xff80000004047812 */ /* 0x000fc800078ec0ff */
[----:B------:R-:W-:Y:S02]  /*0150*/  IADD3 R0, R4, R5, -R0 ;  /* 0x0000000504007210 */ /* 0x000fe40007ffe800 */
[----:B------:R-:W-:-:S03]  /*0160*/  CS2R R4, SRZ ;  /* 0x0000000000047805 */ /* 0x000fc6000001ff00 */
[----:B------:R-:W-:Y:S02]  /*0170*/  IMAD R17, R17, 0x80, R0 ;  /* 0x0000008011117824 */ /* 0x000fe400078e0200 */
[----:B------:R-:W-:Y:S01]  /*0180*/  IMAD.SHL.U32 R0, R3, 0x40, RZ ;  /* 0x0000004003007824 */ /* 0x000fe200078e00ff */
[----:B------:R-:W-:Y:S01]  /*0190*/  UMOV UR4, 0x400 ;  /* 0x0000040000047882 */ /* 0x000fe20000000000 */
[C---:B--2---:R-:W-:Y:S01]  /*01a0*/  IMAD.WIDE R12, R17.reuse, 0x4, R22 ;  /* 0x00000004110c7825 */ /* 0x044fe200078e0216 */
[----:B-----5:R-:W-:Y:S02]  /*01b0*/  UPRMT UR4, UR5, 0x654, UR4 ;  /* 0x0000065405047896 */ /* 0x020fe40008000004 */
[----:B------:R-:W-:Y:S02]  /*01c0*/  LOP3.LUT R15, R0, 0xfc0, RZ, 0xc0, !PT ;  /* 0x00000fc0000f7812 */ /* 0x000fe400078ec0ff */
[----:B------:R1:W2:Y:S01]  /*01d0*/  @!P0 LDG.E.EL.128 R4, desc[UR6][R12.64] ;  /* 0x000000060c048981 */ /* 0x0002a2000c2e1d00 */
[----:B------:R-:W-:Y:S01]  /*01e0*/  VIADD R19, R17, 0x200 ;  /* 0x0000020011137836 */ /* 0x000fe20000000000 */
[----:B------:R-:W-:-:S02]  /*01f0*/  LOP3.LUT R0, R15, 0x10, RZ, 0xfc, !PT ;  /* 0x000000100f007812 */ /* 0x000fc400078efcff */
[----:B------:R-:W-:Y:S02]  /*0200*/  CS2R R8, SRZ ;  /* 0x0000000000087805 */ /* 0x000fe4000001ff00 */
[C---:B------:R-:W-:Y:S02]  /*0210*/  LOP3.LUT R14, R15.reuse, 0x20, RZ, 0xfc, !PT ;  /* 0x000000200f0e7812 */ /* 0x040fe400078efcff */
[----:B------:R-:W-:Y:S02]  /*0220*/  CS2R R10, SRZ ;  /* 0x00000000000a7805 */ /* 0x000fe4000001ff00 */
[----:B------:R-:W-:Y:S01]  /*0230*/  LOP3.LUT R26, R15, R26, RZ, 0xfc, !PT ;  /* 0x0000001a0f1a7212 */ /* 0x000fe200078efcff */
[----:B------:R-:W-:Y:S01]  /*0240*/  IMAD.WIDE R18, R19, 0x4, R22 ;  /* 0x0000000413127825 */ /* 0x000fe200078e0216 */
[C---:B------:R-:W-:Y:S02]  /*0250*/  LEA.HI R27, R15.reuse, UR4, RZ, 0x1e ;  /* 0x000000040f1b7c11 */ /* 0x040fe4000f8ff0ff */
[----:B-1----:R-:W-:-:S02]  /*0260*/  LOP3.LUT R12, R15, 0x30, RZ, 0xfc, !PT ;  /* 0x000000300f0c7812 */ /* 0x002fc400078efcff */
[----:B------:R-:W-:Y:S01]  /*0270*/  LEA.HI R13, R0, UR4, RZ, 0x1e ;  /* 0x00000004000d7c11 */ /* 0x000fe2000f8ff0ff */
[C---:B------:R-:W-:Y:S01]  /*0280*/  VIADD R25, R17.reuse, 0x400 ;  /* 0x0000040011197836 */ /* 0x040fe20000000000 */
[----:B------:R-:W-:Y:S01]  /*0290*/  LEA.HI R29, R14, UR4, RZ, 0x1e ;  /* 0x000000040e1d7c11 */ /* 0x000fe2000f8ff0ff */
[----:B------:R-:W-:Y:S01]  /*02a0*/  IMAD R27, R26, 0x4, R27 ;  /* 0x000000041a1b7824 */ /* 0x000fe200078e021b */
[----:B------:R-:W-:Y:S01]  /*02b0*/  LEA.HI R15, R12, UR4, RZ, 0x1e ;  /* 0x000000040c0f7c11 */ /* 0x000fe2000f8ff0ff */
[C---:B------:R-:W-:Y:S01]  /*02c0*/  IMAD R0, R26.reuse, 0x4, R13 ;  /* 0x000000041a007824 */ /* 0x040fe200078e020d */
[----:B------:R1:W3:Y:S01]  /*02d0*/  @!P0 LDG.E.EL.128 R8, desc[UR6][R18.64] ;  /* 0x0000000612088981 */ /* 0x0002e2000c2e1d00 */
[C---:B------:R-:W-:Y:S01]  /*02e0*/  IMAD R29, R26.reuse, 0x4, R29 ;  /* 0x000000041a1d7824 */ /* 0x040fe200078e021d */
[----:B------:R-:W-:Y:S01]  /*02f0*/  CS2R R12, SRZ ;  /* 0x00000000000c7805 */ /* 0x000fe2000001ff00 */
[----:B------:R-:W-:Y:S01]  /*0300*/  IMAD R26, R26, 0x4, R15 ;  /* 0x000000041a1a7824 */ /* 0x000fe200078e020f */
[----:B------:R-:W-:Y:S01]  /*0310*/  CS2R R14, SRZ ;  /* 0x00000000000e7805 */ /* 0x000fe2000001ff00 */
[----:B------:R-:W-:-:S02]  /*0320*/  VIADD R17, R17, 0x600 ;  /* 0x0000060011117836 */ /* 0x000fc40000000000 */
[----:B------:R-:W-:Y:S01]  /*0330*/  IMAD.WIDE R24, R25, 0x4, R22 ;  /* 0x0000000419187825 */ /* 0x000fe200078e0216 */
[----:B-1----:R-:W-:-:S03]  /*0340*/  CS2R R18, SRZ ;  /* 0x0000000000127805 */ /* 0x002fc6000001ff00 */
[----:B------:R-:W-:Y:S01]  /*0350*/  IMAD.WIDE R22, R17, 0x4, R22 ;  /* 0x0000000411167825 */ /* 0x000fe200078e0216 */
[----:B------:R-:W-:Y:S01]  /*0360*/  CS2R R16, SRZ ;  /* 0x0000000000107805 */ /* 0x000fe2000001ff00 */
[----:B------:R1:W4:Y:S05]  /*0370*/  @!P0 LDG.E.EL.128 R12, desc[UR6][R24.64] ;  /* 0x00000006180c8981 */ /* 0x00032a000c2e1d00 */
[----:B------:R5:W4:Y:S01]  /*0380*/  @!P0 LDG.E.EL.128 R16, desc[UR6][R22.64] ;  /* 0x0000000616108981 */ /* 0x000b22000c2e1d00 */
[----:B------:R-:W-:Y:S01]  /*0390*/  SHF.R.S32.HI R28, RZ, 0x17, R20 ;  /* 0x00000017ff1c7819 */ /* 0x000fe20000011414 */
[----:B-1----:R-:W1:Y:S03]  /*03a0*/  LDC.64 R24, c[0x0][0x218] ;  /* 0x00008600ff187b82 */ /* 0x002e660000000a00 */
[----:B-----5:R-:W-:-:S02]  /*03b0*/  SGXT R23, R28, 0x1 ;  /* 0x000000011c17781a */ /* 0x020fc40000000200 */
[----:B------:R-:W-:-:S04]  /*03c0*/  PRMT R28, R3, 0x6540, R20 ;  /* 0x00006540031c7816 */ /* 0x000fc80000000014 */
[----:B------:R-:W-:Y:S02]  /*03d0*/  LEA.HI R23, R23, R28, RZ, 0x7 ;  /* 0x0000001c17177211 */ /* 0x000fe400078f38ff */
[----:B------:R-:W-:Y:S02]  /*03e0*/  ISETP.GE.AND P0, PT, R28, 0x200, PT ;  /* 0x000002001c00780c */ /* 0x000fe40003f06270 */
[----:B------:R-:W-:-:S05]  /*03f0*/  LOP3.LUT R23, R23, 0xffffff80, RZ, 0xc0, !PT ;  /* 0xffffff8017177812 */ /* 0x000fca00078ec0ff */
[----:B------:R-:W-:-:S04]  /*0400*/  IMAD.IADD R28, R28, 0x1, -R23 ;  /* 0x000000011c1c7824 */ /* 0x000fc800078e0a17 */
[----:B-1----:R-:W-:Y:S01]  /*0410*/  IMAD.WIDE R24, R28, 0x4, R24 ;  /* 0x000000041c187825 */ /* 0x002fe200078e0218 */
[----:B--2---:R-:W-:Y:S04]  /*0420*/  STS [R27], R4 ;  /* 0x000000041b007388 */ /* 0x004fe80000000800 */
[----:B------:R-:W-:Y:S04]  /*0430*/  STS [R0+0x40], R5 ;  /* 0x0000400500007388 */ /* 0x000fe80000000800 */
[----:B------:R1:W-:Y:S04]  /*0440*/  STS [R29+0x80], R6 ;  /* 0x000080061d007388 */ /* 0x0003e80000000800 */
[----:B------:R2:W-:Y:S04]  /*0450*/  STS [R26+0xc0], R7 ;  /* 0x0000c0071a007388 */ /* 0x0005e80000000800 */
[----:B---3--:R3:W-:Y:S04]  /*0460*/  STS [R27+0x10], R8 ;  /* 0x000010081b007388 */ /* 0x0087e80000000800 */
[----:B------:R-:W-:Y:S04]  /*0470*/  STS [R0+0x50], R9 ;  /* 0x0000500900007388 */ /* 0x000fe80000000800 */
[----:B------:R5:W-:Y:S04]  /*0480*/  STS [R29+0x90], R10 ;  /* 0x0000900a1d007388 */ /* 0x000be80000000800 */
[----:B------:R1:W-:Y:S04]  /*0490*/  STS [R26+0xd0], R11 ;  /* 0x0000d00b1a007388 */ /* 0x0003e80000000800 */
[----:B----4-:R-:W-:Y:S04]  /*04a0*/  STS [R27+0x20], R12 ;  /* 0x0000200c1b007388 */ /* 0x010fe80000000800 */
[----:B------:R-:W-:Y:S04]  /*04b0*/  STS [R0+0x60], R13 ;  /* 0x0000600d00007388 */ /* 0x000fe80000000800 */
[----:B------:R-:W-:Y:S04]  /*04c0*/  STS [R29+0xa0], R14 ;  /* 0x0000a00e1d007388 */ /* 0x000fe80000000800 */
[----:B------:R-:W-:Y:S04]  /*04d0*/  STS [R26+0xe0], R15 ;  /* 0x0000e00f1a007388 */ /* 0x000fe80000000800 */
[----:B------:R-:W-:Y:S04]  /*04e0*/  STS [R27+0x30], R16 ;  /* 0x000030101b007388 */ /* 0x000fe80000000800 */
[----:B------:R4:W-:Y:S04]  /*04f0*/  STS [R0+0x70], R17 ;  /* 0x0000701100007388 */ /* 0x0009e80000000800 */
[----:B------:R-:W-:Y:S04]  /*0500*/  STS [R29+0xb0], R18 ;  /* 0x0000b0121d007388 */ /* 0x000fe80000000800 */
[----:B------:R3:W-:Y:S01]  /*0510*/  STS [R26+0xf0], R19 ;  /* 0x0000f0131a007388 */ /* 0x0007e20000000800 */
[----:B-1----:R-:W-:Y:S01]  /*0520*/  IMAD.MOV.U32 R6, RZ, RZ, RZ ;  /* 0x000000ffff067224 */ /* 0x002fe200078e00ff */
[----:B------:R-:W-:Y:S06]  /*0530*/  BAR.SYNC.DEFER_BLOCKING 0x0 ;  /* 0x0000000000007b1d */ /* 0x000fec0000010000 */
[----:B------:R1:W4:Y:S01]  /*0540*/  @!P0 LDG.E.EL R6, desc[UR6][R24.64] ;  /* 0x0000000618068981 */ /* 0x000322000c2e1900 */
[----:B--2---:R-:W-:-:S04]  /*0550*/  LOP3.LUT R7, R2, 0x3fc, RZ, 0xc0, !PT ;  /* 0x000003fc02077812 */ /* 0x004fc800078ec0ff */
[C---:B------:R-:W-:Y:S02]  /*0560*/  LOP3.LUT R5, R7.reuse, 0x400, RZ, 0xfc, !PT ;  /* 0x0000040007057812 */ /* 0x040fe400078efcff */
[C---:B---3--:R-:W-:Y:S02]  /*0570*/  LOP3.LUT R8, R7.reuse, 0x800, RZ, 0xfc, !PT ;  /* 0x0000080007087812 */ /* 0x048fe400078efcff */
[----:B-----5:R-:W-:Y:S02]  /*0580*/  LOP3.LUT R10, R7, 0xc00, RZ, 0xfc, !PT ;  /* 0x00000c00070a7812 */ /* 0x020fe400078efcff */
[----:B0-----:R-:W-:Y:S02]  /*0590*/  SHF.R.U32.HI R11, RZ, 0x2, R3 ;  /* 0x00000002ff0b7819 */ /* 0x001fe40000011603 */
[----:B----4-:R-:W-:Y:S02]  /*05a0*/  SHF.R.U32.HI R0, RZ, 0x2, R5 ;  /* 0x00000002ff007819 */ /* 0x010fe40000011605 */
[----:B------:R-:W-:-:S02]  /*05b0*/  SHF.R.U32.HI R9, RZ, 0x2, R8 ;  /* 0x00000002ff097819 */ /* 0x000fc40000011608 */
[----:B------:R-:W-:Y:S02]  /*05c0*/  SHF.R.U32.HI R10, RZ, 0x2, R10 ;  /* 0x00000002ff0a7819 */ /* 0x000fe4000001160a */
[----:B------:R-:W-:Y:S02]  /*05d0*/  LOP3.LUT R4, R3, 0xff, RZ, 0xc0, !PT ;  /* 0x000000ff03047812 */ /* 0x000fe400078ec0ff */
[----:B------:R-:W-:Y:S02]  /*05e0*/  SGXT.U32 R5, R11, 0x6 ;  /* 0x000000060b05781a */ /* 0x000fe40000000000 */
[----:B------:R-:W-:Y:S02]  /*05f0*/  LOP3.LUT R8, R0, 0x1fc, RZ, 0xc0, !PT ;  /* 0x000001fc00087812 */ /* 0x000fe400078ec0ff */
[----:B------:R-:W-:Y:S02]  /*0600*/  LOP3.LUT R3, R3, 0xfc, RZ, 0xc0, !PT ;  /* 0x000000fc03037812 */ /* 0x000fe400078ec0ff */
[----:B------:R-:W-:-:S02]  /*0610*/  LOP3.LUT R9, R9, 0x2fc, RZ, 0xc0, !PT ;  /* 0x000002fc09097812 */ /* 0x000fc400078ec0ff */
[----:B------:R-:W-:Y:S01]  /*0620*/  LOP3.LUT R11, R10, 0x3fc, RZ, 0xc0, !PT ;  /* 0x000003fc0a0b7812 */ /* 0x000fe200078ec0ff */
[----:B------:R-:W-:Y:S02]  /*0630*/  VIADD R8, R8, UR4 ;  /* 0x0000000408087c36 */ /* 0x000fe40008000000 */
[----:B------:R-:W-:Y:S02]  /*0640*/  VIADD R0, R3, UR4 ;  /* 0x0000000403007c36 */ /* 0x000fe40008000000 */
[----:B------:R-:W-:Y:S02]  /*0650*/  VIADD R10, R9, UR4 ;  /* 0x00000004090a7c36 */ /* 0x000fe40008000000 */
[----:B------:R-:W-:Y:S02]  /*0660*/  VIADD R12, R11, UR4 ;  /* 0x000000040b0c7c36 */ /* 0x000fe40008000000 */
[C---:B------:R-:W-:Y:S02]  /*0670*/  IMAD R8, R7.reuse, 0x4, R8 ;  /* 0x0000000407087824 */ /* 0x040fe400078e0208 */
[----:B------:R-:W-:-:S02]  /*0680*/  IMAD R17, R7, 0x4, R0 ;  /* 0x0000000407117824 */ /* 0x000fc400078e0200 */
[C---:B------:R-:W-:Y:S01]  /*0690*/  IMAD R3, R7.reuse, 0x4, R10 ;  /* 0x0000000407037824 */ /* 0x040fe200078e020a */
[----:B------:R-:W-:Y:S01]  /*06a0*/  LEA R27, R4, UR4, 0x3 ;  /* 0x00000004041b7c11 */ /* 0x000fe2000f8e18ff */
[----:B------:R-:W-:Y:S01]  /*06b0*/  IMAD R19, R7, 0x4, R12 ;  /* 0x0000000407137824 */ /* 0x000fe200078e020c */
[----:B-1----:R-:W-:Y:S04]  /*06c0*/  LDS R24, [R8+0x1000] ;  /* 0x0010000008187984 */ /* 0x002fe80000000800 */
[----:B------:R-:W-:Y:S04]  /*06d0*/  LDS R25, [R8+0x1004] ;  /* 0x0010040008197984 */ /* 0x000fe80000000800 */
[----:B------:R-:W-:Y:S04]  /*06e0*/  LDS R22, [R8+0x1008] ;  /* 0x0010080008167984 */ /* 0x000fe80000000800 */
[----:B------:R-:W-:Y:S04]  /*06f0*/  LDS R23, [R8+0x100c] ;  /* 0x00100c0008177984 */ /* 0x000fe80000000800 */
[----:B------:R-:W-:Y:S04]  /*0700*/  LDS R12, [R3+0x2000] ;  /* 0x00200000030c7984 */ /* 0x000fe80000000800 */
[----:B------:R-:W-:Y:S04]  /*0710*/  LDS R16, [R3+0x2004] ;  /* 0x0020040003107984 */ /* 0x000fe80000000800 */
[----:B------:R-:W-:Y:S04]  /*0720*/  LDS R15, [R3+0x2008] ;  /* 0x00200800030f7984 */ /* 0x000fe80000000800 */
[----:B------:R0:W-:Y:S04]  /*0730*/  LDS R13, [R3+0x200c] ;  /* 0x00200c00030d7984 */ /* 0x0001e80000000800 */
[----:B------:R-:W-:Y:S04]  /*0740*/  LDS R28, [R17+0xc] ;  /* 0x00000c00111c7984 */ /* 0x000fe80000000800 */
[----:B------:R-:W-:Y:S04]  /*0750*/  LDS R7, [R17+0x8] ;  /* 0x0000080011077984 */ /* 0x000fe80000000800 */
[----:B------:R-:W-:Y:S04]  /*0760*/  LDS R10, [R17+0x4] ;  /* 0x00000400110a7984 */ /* 0x000fe80000000800 */
[----:B------:R-:W-:Y:S04]  /*0770*/  LDS R4, [R17] ;  /* 0x0000000011047984 */ /* 0x000fe80000000800 */
[----:B------:R-:W-:Y:S04]  /*0780*/  LDS R0, [R19+0x3000] ;  /* 0x0030000013007984 */ /* 0x000fe80000000800 */
[----:B------:R-:W-:Y:S04]  /*0790*/  LDS R14, [R19+0x3004] ;  /* 0x00300400130e7984 */ /* 0x000fe80000000800 */
[----:B------:R-:W-:Y:S04]  /*07a0*/  LDS R9, [R19+0x3008] ;  /* 0x0030080013097984 */ /* 0x000fe80000000800 */
[----:B------:R-:W-:Y:S01]  /*07b0*/  LDS R8, [R19+0x300c] ;  /* 0x00300c0013087984 */ /* 0x000fe20000000800 */
[----:B------:R-:W-:Y:S01]  /*07c0*/  BAR.SYNC.DEFER_BLOCKING 0x0 ;  /* 0x0000000000007b1d */ /* 0x000fe20000010000 */
[----:B------:R-:W-:-:S02]  /*07d0*/  LEA R11, R5, UR4, 0x3 ;  /* 0x00000004050b7c11 */ /* 0x000fc4000f8e18ff */
[----:B0-----:R-:W-:-:S04]  /*07e0*/  LOP3.LUT R3, R5, 0x40, RZ, 0xfc, !PT ;  /* 0x0000004005037812 */ /* 0x001fc800078efcff */
[----:B------:R-:W-:Y:S02]  /*07f0*/  LEA R26, R3, UR4, 0x3 ;  /* 0x00000004031a7c11 */ /* 0x000fe4000f8e18ff */
[----:B------:R-:W-:-:S04]  /*0800*/  LOP3.LUT R18, R5, 0x80, RZ, 0xfc, !PT ;  /* 0x0000008005127812 */ /* 0x000fc800078efcff */
[----:B------:R-:W-:Y:S02]  /*0810*/  LEA R18, R18, UR4, 0x3 ;  /* 0x0000000412127c11 */ /* 0x000fe4000f8e18ff */
[----:B------:R-:W-:Y:S02]  /*0820*/  LOP3.LUT R21, R21, 0xc, R2, 0xf8, !PT ;  /* 0x0000000c15157812 */ /* 0x000fe400078ef802 */
[----:B------:R-:W0:Y:S01]  /*0830*/  LDC.64 R2, c[0x0][0x220] ;  /* 0x00008800ff027b82 */ /* 0x000e220000000a00 */
[----:B------:R-:W-:Y:S07]  /*0840*/  STS [R27], R6 ;  /* 0x000000061b007388 */ /* 0x000fee0000000800 */
[----:B------:R-:W-:Y:S06]  /*0850*/  BAR.SYNC.DEFER_BLOCKING 0x0 ;  /* 0x0000000000007b1d */ /* 0x000fec0000010000 */
[----:B------:R-:W1:Y:S04]  /*0860*/  LDS R11, [R11] ;  /* 0x000000000b0b7984 */ /* 0x000e680000000800 */
[----:B------:R-:W2:Y:S04]  /*0870*/  LDS R26, [R26] ;  /* 0x000000001a1a7984 */ /* 0x000ea80000000800 */
[----:B------:R-:W3:Y:S01]  /*0880*/  LDS R18, [R18] ;  /* 0x0000000012127984 */ /* 0x000ee20000000800 */
[CC--:B-1----:R-:W-:Y:S01]  /*0890*/  FSETP.GEU.AND P1, PT, R7.reuse, -R11.reuse, PT ;  /* 0x8000000b0700720b */ /* 0x0c2fe20003f2e000 */
[--C-:B------:R-:W-:Y:S01]  /*08a0*/  FADD R6, R7, R11.reuse ;  /* 0x0000000b07067221 */ /* 0x100fe20000000000 */
[CC--:B------:R-:W-:Y:S01]  /*08b0*/  FSETP.GEU.AND P0, PT, R28.reuse, -R11.reuse, PT ;  /* 0x8000000b1c00720b */ /* 0x0c0fe20003f0e000 */
[--C-:B------:R-:W-:Y:S01]  /*08c0*/  FADD R7, R28, R11.reuse ;  /* 0x0000000b1c077221 */ /* 0x100fe20000000000 */
[----:B------:R-:W-:Y:S01]  /*08d0*/  IMAD.SHL.U32 R28, R20, 0x100, RZ ;  /* 0x00000100141c7824 */ /* 0x000fe200078e00ff */
[CC--:B------:R-:W-:Y:S01]  /*08e0*/  FSETP.GEU.AND P2, PT, R10.reuse, -R11.reuse, PT ;  /* 0x8000000b0a00720b */ /* 0x0c0fe20003f4e000 */
[--C-:B------:R-:W-:Y:S01]  /*08f0*/  FADD R10, R10, R11.reuse ;  /* 0x0000000b0a0a7221 */ /* 0x100fe20000000000 */
[C---:B------:R-:W-:Y:S01]  /*0900*/  FSETP.GEU.AND P3, PT, R4.reuse, -R11, PT ;  /* 0x8000000b0400720b */ /* 0x040fe20003f6e000 */
[----:B------:R-:W-:Y:S01]  /*0910*/  FADD R4, R4, R11 ;  /* 0x0000000b04047221 */ /* 0x000fe20000000000 */
[----:B------:R-:W-:-:S02]  /*0920*/  PRMT R11, R5, 0x6540, R20 ;  /* 0x00006540050b7816 */ /* 0x000fc40000000014 */
[----:B------:R-:W-:Y:S02]  /*0930*/  LOP3.LUT R19, R28, 0x40, R5, 0xfe, !PT ;  /* 0x000000401c137812 */ /* 0x000fe400078efe05 */
[----:B------:R-:W-:Y:S02]  /*0940*/  LOP3.LUT R20, R28, 0x80, R5, 0xfe, !PT ;  /* 0x000000801c147812 */ /* 0x000fe400078efe05 */
[----:B------:R-:W-:Y:S02]  /*0950*/  LOP3.LUT R28, R28, 0xc0, R5, 0xfe, !PT ;  /* 0x000000c01c1c7812 */ /* 0x000fe400078efe05 */
[----:B------:R-:W-:-:S04]  /*0960*/  LOP3.LUT R5, R5, 0xc0, RZ, 0xfc, !PT ;  /* 0x000000c005057812 */ /* 0x000fc800078efcff */
[----:B------:R-:W-:-:S06]  /*0970*/  LEA R17, R5, UR4, 0x3 ;  /* 0x0000000405117c11 */ /* 0x000fcc000f8e18ff */
[----:B------:R-:W1:Y:S01]  /*0980*/  LDS R17, [R17] ;  /* 0x0000000011117984 */ /* 0x000e620000000800 */
[C---:B------:R-:W-:Y:S01]  /*0990*/  ISETP.GE.AND P4, PT, R11.reuse, 0x200, PT ;  /* 0x000002000b00780c */ /* 0x040fe20003f86270 */
[----:B------:R-:W-:Y:S01]  /*09a0*/  IMAD R11, R11, 0x10000, R21 ;  /* 0x000100000b0b7824 */ /* 0x000fe200078e0215 */
[----:B------:R-:W-:Y:S02]  /*09b0*/  SEL R5, R10, RZ, P2 ;  /* 0x000000ff0a057207 */ /* 0x000fe40001000000 */
[----:B------:R-:W-:Y:S01]  /*09c0*/  SEL R6, R6, RZ, P1 ;  /* 0x000000ff06067207 */ /* 0x000fe20000800000 */
[----:B0-----:R-:W-:Y:S01]  /*09d0*/  IMAD.WIDE R10, R11, 0x4, R2 ;  /* 0x000000040b0a7825 */ /* 0x001fe200078e0202 */
[----:B------:R-:W-:Y:S02]  /*09e0*/  SEL R7, R7, RZ, P0 ;  /* 0x000000ff07077207 */ /* 0x000fe40000000000 */
[----:B------:R-:W-:Y:S02]  /*09f0*/  SEL R4, R4, RZ, P3 ;  /* 0x000000ff04047207 */ /* 0x000fe40001800000 */
[----:B------:R-:W-:-:S02]  /*0a00*/  ISETP.GE.AND P6, PT, R19, 0x200, PT ;  /* 0x000002001300780c */ /* 0x000fc40003fc6270 */
[CC--:B--2---:R-:W-:Y:S01]  /*0a10*/  FSETP.GEU.AND P2, PT, R25.reuse, -R26.reuse, PT ;  /* 0x8000001a1900720b */ /* 0x0c4fe20003f4e000 */
[----:B------:R0:W-:Y:S01]  /*0a20*/  @!P4 STG.E.128 desc[UR6][R10.64], R4 ;  /* 0x000000040a00c986 */ /* 0x0001e2000c101d06 */
[CC--:B------:R-:W-:Y:S01]  /*0a30*/  FSETP.GEU.AND P4, PT, R22.reuse, -R26.reuse, PT ;  /* 0x8000001a1600720b */ /* 0x0c0fe20003f8e000 */
[--C-:B------:R-:W-:Y:S01]  /*0a40*/  FADD R25, R25, R26.reuse ;  /* 0x0000001a19197221 */ /* 0x100fe20000000000 */
[----:B------:R-:W-:Y:S01]  /*0a50*/  FADD R22, R22, R26 ;  /* 0x0000001a16167221 */ /* 0x000fe20000000000 */
[----:B------:R-:W-:Y:S01]  /*0a60*/  IMAD R27, R19, 0x10000, R21 ;  /* 0x00010000131b7824 */ /* 0x000fe200078e0215 */
[-C--:B------:R-:W-:Y:S02]  /*0a70*/  FSETP.GEU.AND P5, PT, R23, -R26.reuse, PT ;  /* 0x8000001a1700720b */ /* 0x080fe40003fae000 */
[----:B------:R-:W-:Y:S02]  /*0a80*/  FSETP.GEU.AND P3, PT, R24, -R26, PT ;  /* 0x8000001a1800720b */ /* 0x000fe40003f6e000 */
[----:B------:R-:W-:-:S02]  /*0a90*/  ISETP.GE.AND P1, PT, R20, 0x200, PT ;  /* 0x000002001400780c */ /* 0x000fc40003f26270 */
[----:B------:R-:W-:Y:S01]  /*0aa0*/  ISETP.GE.AND P0, PT, R28, 0x200, PT ;  /* 0x000002001c00780c */ /* 0x000fe20003f06270 */
[--C-:B0-----:R-:W-:Y:S01]  /*0ab0*/  FADD R7, R23, R26.reuse ;  /* 0x0000001a17077221 */ /* 0x101fe20000000000 */
[----:B------:R-:W-:Y:S01]  /*0ac0*/  FADD R4, R24, R26 ;  /* 0x0000001a18047221 */ /* 0x000fe20000000000 */
[----:B------:R-:W-:Y:S01]  /*0ad0*/  IMAD.WIDE R10, R27, 0x4, R2 ;  /* 0x000000041b0a7825 */ /* 0x000fe200078e0202 */
[----:B------:R-:W-:Y:S02]  /*0ae0*/  SEL R5, R25, RZ, P2 ;  /* 0x000000ff19057207 */ /* 0x000fe40001000000 */
[----:B------:R-:W-:Y:S02]  /*0af0*/  SEL R6, R22, RZ, P4 ;  /* 0x000000ff16067207 */ /* 0x000fe40002000000 */
[----:B------:R-:W-:Y:S02]  /*0b00*/  SEL R4, R4, RZ, P3 ;  /* 0x000000ff04047207 */ /* 0x000fe40001800000 */
[----:B------:R-:W-:-:S02]  /*0b10*/  SEL R7, R7, RZ, P5 ;  /* 0x000000ff07077207 */ /* 0x000fc40002800000 */
[CC--:B---3--:R-:W-:Y:S01]  /*0b20*/  FSETP.GEU.AND P3, PT, R15.reuse, -R18.reuse, PT ;  /* 0x800000120f00720b */ /* 0x0c8fe20003f6e000 */
[--C-:B------:R-:W-:Y:S01]  /*0b30*/  FADD R15, R15, R18.reuse ;  /* 0x000000120f0f7221 */ /* 0x100fe20000000000 */
[-C--:B------:R-:W-:Y:S01]  /*0b40*/  FSETP.GEU.AND P2, PT, R16, -R18.reuse, PT ;  /* 0x800000121000720b */ /* 0x080fe20003f4e000 */
[--C-:B------:R-:W-:Y:S01]  /*0b50*/  IMAD R19, R28, 0x10000, R21.reuse ;  /* 0x000100001c137824 */ /* 0x100fe200078e0215 */
[-C--:B------:R-:W-:Y:S01]  /*0b60*/  FSETP.GEU.AND P5, PT, R12, -R18.reuse, PT ;  /* 0x800000120c00720b */ /* 0x080fe20003fae000 */
[--C-:B------:R-:W-:Y:S01]  /*0b70*/  FADD R16, R16, R18.reuse ;  /* 0x0000001210107221 */ /* 0x100fe20000000000 */
[C-C-:B------:R-:W-:Y:S01]  /*0b80*/  FADD R22, R13.reuse, R18.reuse ;  /* 0x000000120d167221 */ /* 0x140fe20000000000 */
[----:B------:R-:W-:Y:S01]  /*0b90*/  FADD R12, R12, R18 ;  /* 0x000000120c0c7221 */ /* 0x000fe20000000000 */
[----:B------:R-:W-:Y:S01]  /*0ba0*/  IMAD R21, R20, 0x10000, R21 ;  /* 0x0001000014157824 */ /* 0x000fe200078e0215 */
[----:B------:R-:W-:Y:S01]  /*0bb0*/  FSETP.GEU.AND P4, PT, R13, -R18, PT ;  /* 0x800000120d00720b */ /* 0x000fe20003f8e000 */
[----:B------:R0:W-:Y:S01]  /*0bc0*/  @!P6 STG.E.128 desc[UR6][R10.64], R4 ;  /* 0x000000040a00e986 */ /* 0x0001e2000c101d06 */
[C---:B-1----:R-:W-:Y:S01]  /*0bd0*/  FSETP.GEU.AND P6, PT, R14.reuse, -R17, PT ;  /* 0x800000110e00720b */ /* 0x042fe20003fce000 */
[----:B------:R-:W-:Y:S01]  /*0be0*/  FADD R18, R14, R17 ;  /* 0x000000110e127221 */ /* 0x000fe20000000000 */
[----:B------:R-:W-:Y:S01]  /*0bf0*/  SEL R14, R15, RZ, P3 ;  /* 0x000000ff0f0e7207 */ /* 0x000fe20001800000 */
[----:B------:R-:W-:Y:S01]  /*0c00*/  IMAD.WIDE R20, R21, 0x4, R2 ;  /* 0x0000000415147825 */ /* 0x000fe200078e0202 */
[----:B------:R-:W-:-:S02]  /*0c10*/  SEL R12, R12, RZ, P5 ;  /* 0x000000ff0c0c7207 */ /* 0x000fc40002800000 */
[----:B------:R-:W-:Y:S02]  /*0c20*/  SEL R13, R16, RZ, P2 ;  /* 0x000000ff100d7207 */ /* 0x000fe40001000000 */
[----:B------:R-:W-:Y:S02]  /*0c30*/  SEL R15, R22, RZ, P4 ;  /* 0x000000ff160f7207 */ /* 0x000fe40002000000 */
[CC--:B------:R-:W-:Y:S01]  /*0c40*/  FSETP.GEU.AND P5, PT, R9.reuse, -R17.reuse, PT ;  /* 0x800000110900720b */ /* 0x0c0fe20003fae000 */
[--C-:B------:R-:W-:Y:S01]  /*0c50*/  FADD R9, R9, R17.reuse ;  /* 0x0000001109097221 */ /* 0x100fe20000000000 */
[CC--:B------:R-:W-:Y:S01]  /*0c60*/  FSETP.GEU.AND P2, PT, R8.reuse, -R17.reuse, PT ;  /* 0x800000110800720b */ /* 0x0c0fe20003f4e000 */
[--C-:B------:R-:W-:Y:S01]  /*0c70*/  FADD R8, R8, R17.reuse ;  /* 0x0000001108087221 */ /* 0x100fe20000000000 */
[C---:B------:R-:W-:Y:S01]  /*0c80*/  FSETP.GEU.AND P3, PT, R0.reuse, -R17, PT ;  /* 0x800000110000720b */ /* 0x040fe20003f6e000 */
[----:B------:R-:W-:Y:S01]  /*0c90*/  FADD R0, R0, R17 ;  /* 0x0000001100007221 */ /* 0x000fe20000000000 */
[----:B------:R1:W-:Y:S01]  /*0ca0*/  @!P1 STG.E.128 desc[UR6][R20.64], R12 ;  /* 0x0000000c14009986 */ /* 0x0003e2000c101d06 */
[----:B------:R-:W-:Y:S01]  /*0cb0*/  IMAD.WIDE R2, R19, 0x4, R2 ;  /* 0x0000000413027825 */ /* 0x000fe200078e0202 */
[----:B0-----:R-:W-:-:S02]  /*0cc0*/  SEL R5, R18, RZ, P6 ;  /* 0x000000ff12057207 */ /* 0x001fc40003000000 */
[----:B------:R-:W-:Y:S02]  /*0cd0*/  SEL R6, R9, RZ, P5 ;  /* 0x000000ff09067207 */ /* 0x000fe40002800000 */
[----:B------:R-:W-:Y:S02]  /*0ce0*/  SEL R7, R8, RZ, P2 ;  /* 0x000000ff08077207 */ /* 0x000fe40001000000 */
[----:B------:R-:W-:Y:S01]  /*0cf0*/  SEL R4, R0, RZ, P3 ;  /* 0x000000ff00047207 */ /* 0x000fe20001800000 */
[----:B------:R-:W-:Y:S06]  /*0d00*/  @P0 EXIT ;  /* 0x000000000000094d */ /* 0x000fec0003800000 */
[----:B------:R-:W-:Y:S01]  /*0d10*/  STG.E.128 desc[UR6][R2.64], R4 ;  /* 0x0000000402007986 */ /* 0x000fe2000c101d06 */
[----:B------:R-:W-:Y:S05]  /*0d20*/  EXIT ;  /* 0x000000000000794d */ /* 0x000fea0003800000 */
.L_x_0:
[----:B------:R-:W-:-:S00]  /*0d30*/  BRA `(.L_x_0) ;  /* 0xfffffffc00fc7947 */ /* 0x000fc0000383ffff */
[----:B------:R-:W-:-:S00]  /*0d40*/  NOP ;  /* 0x0000000000007918 */ /* 0x000fc00000000000 */
        /* <DEDUP_REMOVED lines=11> */
.L_x_1:


//--------------------- .nv.shared.triton_poi_fused_convolution_div_max_pool2d_with_indices_relu_sub_18 --------------------------
	.section	.nv.shared.triton_poi_fused_convolution_div_max_pool2d_with_indices_relu_sub_18,"aw",@nobits
	.sectionflags	@""
	.align	16
	.zero		1024


//--------------------- .nv.constant0.triton_poi_fused_convolution_div_max_pool2d_with_indices_relu_sub_18 --------------------------
	.section	.nv.constant0.triton_poi_fused_convolution_div_max_pool2d_with_indices_relu_sub_18,"a",@progbits
	.sectionflags	@""
	.align	4
.nv.constant0.triton_poi_fused_convolution_div_max_pool2d_with_indices_relu_sub_18:
	.zero		560
